//
// Generated by NVIDIA NVVM Compiler
//
// Compiler Build ID: CL-36424714
// Cuda compilation tools, release 13.0, V13.0.88
// Based on NVVM 20.0.0
//

.version 9.0
.target sm_100
.address_size 64

	// .globl	_Z7aKernelv
.extern .func  (.param .b32 func_retval0) vprintf
(
	.param .b64 vprintf_param_0,
	.param .b64 vprintf_param_1
)
;
// _ZZ7aKernelvE3arr has been demoted
.global .align 1 .b8 $str[26] = {65, 58, 32, 84, 104, 114, 101, 97, 100, 32, 37, 53, 100, 44, 32, 118, 97, 108, 117, 101, 32, 37, 53, 100, 10};
.global .align 1 .b8 $str$1[33] = {66, 58, 32, 84, 104, 114, 101, 97, 100, 32, 37, 53, 100, 44, 32, 118, 97, 108, 117, 101, 32, 37, 53, 100, 44, 32, 100, 61, 37, 53, 100, 10};

.visible .entry _Z7aKernelv()
{
	.local .align 8 .b8 	__local_depot0[16];
	.reg .b64 	%SP;
	.reg .b64 	%SPL;
	.reg .pred 	%p<2>;
	.reg .b32 	%r<19>;
	.reg .b64 	%rd<8>;
	// demoted variable
	.shared .align 4 .b8 _ZZ7aKernelvE3arr[2048];
	mov.u64 	%SPL, __local_depot0;
	cvta.local.u64 	%SP, %SPL;
	add.u64 	%rd2, %SP, 0;
	add.u64 	%rd1, %SPL, 0;
	mov.u32 	%r8, %ntid.x;
	mov.u32 	%r9, %ctaid.x;
	mov.u32 	%r10, %tid.x;
	mad.lo.s32 	%r3, %r8, %r9, %r10;
	shl.b32 	%r11, %r3, 2;
	mov.u32 	%r12, _ZZ7aKernelvE3arr;
	add.s32 	%r2, %r12, %r11;
	st.shared.u32 	[%r2], %r3;
	st.local.v2.u32 	[%rd1], {%r3, %r3};
	mov.u64 	%rd3, $str;
	cvta.global.u64 	%rd4, %rd3;
	{ // callseq 0, 0
	.param .b64 param0;
	st.param.b64 	[param0], %rd4;
	.param .b64 param1;
	st.param.b64 	[param1], %rd2;
	.param .b32 retval0;
	call.uni (retval0), 
	vprintf, 
	(
	param0, 
	param1
	);
	ld.param.b32 	%r13, [retval0];
	} // callseq 0
	setp.lt.s32 	%p1, %r3, 511;
	@%p1 bra 	$L__BB0_2;
	ld.shared.u32 	%r18, [%r2];
	bra.uni 	$L__BB0_3;
$L__BB0_2:
	ld.shared.u32 	%r18, [%r2+4];
	st.shared.u32 	[%r2], %r18;
$L__BB0_3:
	sub.s32 	%r15, %r18, %r3;
	st.local.v2.u32 	[%rd1], {%r3, %r18};
	st.local.u32 	[%rd1+8], %r15;
	mov.u64 	%rd5, $str$1;
	cvta.global.u64 	%rd6, %rd5;
	{ // callseq 1, 0
	.param .b64 param0;
	st.param.b64 	[param0], %rd6;
	.param .b64 param1;
	st.param.b64 	[param1], %rd2;
	.param .b32 retval0;
	call.uni (retval0), 
	vprintf, 
	(
	param0, 
	param1
	);
	ld.param.b32 	%r16, [retval0];
	} // callseq 1
	ret;

}


// ===== COMPILED SASS (sm_100) =====

	.target	sm_100

	.elftype	@"ET_EXEC"


//--------------------- .note.nv.tkinfo           --------------------------
	.section	.note.nv.tkinfo,"",@"SHT_NOTE"
	.sectionflags	@"SHF_NOTE_NV_TKINFO"
	.tkinfo
        /*0018*/ 	.word	0x00000002
        /*0030*/ 	.string	""
        /*0030*/ 	.string	"ptxas"
        /*0030*/ 	.string	"Cuda compilation tools, release 13.0, V13.0.88"
        /*0030*/ 	.string	"Build cuda_13.0.r13.0/compiler.36424714_0"
        /*0030*/ 	.string	"-arch sm_100 -m 64 "



//--------------------- .note.nv.cuinfo           --------------------------
	.section	.note.nv.cuinfo,"",@"SHT_NOTE"
	.sectionflags	@"SHF_NOTE_NV_CUINFO"
        /*0018*/ 	.short	0x0002
        /*001a*/ 	.short	0x0064
        /*001c*/ 	.short	0x0082
	.zero		2


//--------------------- .nv.info                  --------------------------
	.section	.nv.info,"",@"SHT_CUDA_INFO"
	.align	4


	//----- nvinfo : EIATTR_REGCOUNT
	.align		4
        /*0000*/ 	.byte	0x04, 0x2f
        /*0002*/ 	.short	(.L_3 - .L_2)
	.align		4
.L_2:
        /*0004*/ 	.word	index@(_Z7aKernelv)
        /*0008*/ 	.word	0x00000018


	//----- nvinfo : EIATTR_FRAME_SIZE
	.align		4
.L_3:
        /*000c*/ 	.byte	0x04, 0x11
        /*000e*/ 	.short	(.L_5 - .L_4)
	.align		4
.L_4:
        /*0010*/ 	.word	index@(_Z7aKernelv)
        /*0014*/ 	.word	0x00000010


	//----- nvinfo : EIATTR_MIN_STACK_SIZE
	.align		4
.L_5:
        /*0018*/ 	.byte	0x04, 0x12
        /*001a*/ 	.short	(.L_7 - .L_6)
	.align		4
.L_6:
        /*001c*/ 	.word	index@(_Z7aKernelv)
        /*0020*/ 	.word	0x00000010
.L_7:


//--------------------- .nv.compat                --------------------------
	.section	.nv.compat,"",@"SHT_CUDA_COMPAT_INFO"
	.align	4
        /*0000*/ 	.byte	0x02, 0x09, 0x00, 0x00, 0x02, 0x02, 0x01, 0x00, 0x02, 0x05, 0x05, 0x00, 0x03, 0x07, 0x01, 0x01
        /*0010*/ 	.byte	0x02, 0x03, 0x00, 0x00, 0x02, 0x06, 0x01, 0x00, 0x04, 0x0b, 0x08, 0x00, 0x09, 0x00, 0x00, 0x00
        /*0020*/ 	.byte	0x00, 0x00, 0x00, 0x00


//--------------------- .nv.info._Z7aKernelv      --------------------------
	.section	.nv.info._Z7aKernelv,"",@"SHT_CUDA_INFO"
	.sectionflags	@""
	.align	4


	//----- nvinfo : EIATTR_CUDA_API_VERSION
	.align		4
        /*0000*/ 	.byte	0x04, 0x37
        /*0002*/ 	.short	(.L_9 - .L_8)
.L_8:
        /*0004*/ 	.word	0x00000082


	//----- nvinfo : EIATTR_SPARSE_MMA_MASK
	.align		4
.L_9:
        /*0008*/ 	.byte	0x03, 0x50
        /*000a*/ 	.short	0x0000


	//----- nvinfo : EIATTR_MAXREG_COUNT
	.align		4
        /*000c*/ 	.byte	0x03, 0x1b
        /*000e*/ 	.short	0x00ff


	//----- nvinfo : EIATTR_EXTERNS
	.align		4
        /*0010*/ 	.byte	0x04, 0x0f
        /*0012*/ 	.short	(.L_11 - .L_10)


	//   ....[0]....
	.align		4
.L_10:
        /*0014*/ 	.word	index@(vprintf)


	//----- nvinfo : EIATTR_MERCURY_ISA_VERSION
	.align		4
.L_11:
        /*0018*/ 	.byte	0x03, 0x5f
        /*001a*/ 	.short	0x0101


	//----- nvinfo : EIATTR_VRC_CTA_INIT_COUNT
	.align		4
        /*001c*/ 	.byte	0x02, 0x4a
	.zero		1
	.zero		1


	//----- nvinfo : EIATTR_SYSCALL_OFFSETS
	.align		4
        /*0020*/ 	.byte	0x04, 0x46
        /*0022*/ 	.short	(.L_13 - .L_12)


	//   ....[0]....
.L_12:
        /*0024*/ 	.word	0x00000190


	//   ....[1]....
        /*0028*/ 	.word	0x000002a0


	//----- nvinfo : EIATTR_EXIT_INSTR_OFFSETS
	.align		4
.L_13:
        /*002c*/ 	.byte	0x04, 0x1c
        /*002e*/ 	.short	(.L_15 - .L_14)


	//   ....[0]....
.L_14:
        /*0030*/ 	.word	0x000002b0


	//----- nvinfo : EIATTR_SW_WAR
	.align		4
.L_15:
        /*0034*/ 	.byte	0x04, 0x36
        /*0036*/ 	.short	(.L_17 - .L_16)
.L_16:
        /*0038*/ 	.word	0x00000008
.L_17:


//--------------------- .nv.callgraph             --------------------------
	.section	.nv.callgraph,"",@"SHT_CUDA_CALLGRAPH"
	.align	4
	.sectionentsize	8
	.align		4
        /*0000*/ 	.word	0x00000000
	.align		4
        /*0004*/ 	.word	0xffffffff
	.align		4
        /*0008*/ 	.word	index@(_Z7aKernelv)
	.align		4
        /*000c*/ 	.word	index@(vprintf)
	.align		4
        /*0010*/ 	.word	0x00000000
	.align		4
        /*0014*/ 	.word	0xfffffffe
	.align		4
        /*0018*/ 	.word	0x00000000
	.align		4
        /*001c*/ 	.word	0xfffffffd
	.align		4
        /*0020*/ 	.word	0x00000000
	.align		4
        /*0024*/ 	.word	0xfffffffc


//--------------------- .nv.constant4             --------------------------
	.section	.nv.constant4,"a",@progbits
	.align	8
	.align		8
.nv.constant4:
        /*0000*/ 	.dword	vprintf
	.align		8
        /*0008*/ 	.dword	$str
	.align		8
        /*0010*/ 	.dword	$str$1


//--------------------- .text._Z7aKernelv         --------------------------
	.section	.text._Z7aKernelv,"ax",@progbits
	.align	128
        .global         _Z7aKernelv
        .type           _Z7aKernelv,@function
        .size           _Z7aKernelv,(.L_x_3 - _Z7aKernelv)
        .other          _Z7aKernelv,@"STO_CUDA_ENTRY STV_DEFAULT"
_Z7aKernelv:
.text._Z7aKernelv:
[----:B------:R-:W0:Y:S01]  /*0000*/  LDC R1, c[0x0][0x37c] ;  /* 0x0000df00ff017b82 */ /* 0x000e220000000800 */
[----:B------:R-:W1:Y:S07]  /*0010*/  S2R R2, SR_CTAID.X ;  /* 0x0000000000027919 */ /* 0x000e6e0000002500 */
[----:B------:R-:W2:Y:S01]  /*0020*/  S2UR UR5, SR_CgaCtaId ;  /* 0x00000000000579c3 */ /* 0x000ea20000008800 */
[----:B------:R-:W3:Y:S01]  /*0030*/  LDCU UR6, c[0x0][0x2fc] ;  /* 0x00005f80ff0677ac */ /* 0x000ee20008000800 */
[----:B0-----:R-:W-:Y:S01]  /*0040*/  VIADD R1, R1, 0xfffffff0 ;  /* 0xfffffff001017836 */ /* 0x001fe20000000000 */
[----:B------:R-:W1:Y:S01]  /*0050*/  S2R R3, SR_TID.X ;  /* 0x0000000000037919 */ /* 0x000e620000002100 */
[----:B------:R-:W-:Y:S01]  /*0060*/  MOV R0, 0x0 ;  /* 0x0000000000007802 */ /* 0x000fe20000000f00 */
[----:B------:R-:W1:Y:S03]  /*0070*/  LDCU UR7, c[0x0][0x360] ;  /* 0x00006c00ff0777ac */ /* 0x000e660008000800 */
[----:B------:R0:W4:Y:S01]  /*0080*/  LDC.64 R8, c[0x4][R0] ;  /* 0x0100000000087b82 */ /* 0x0001220000000a00 */
[----:B------:R-:W-:Y:S01]  /*0090*/  UMOV UR4, 0x400 ;  /* 0x0000040000047882 */ /* 0x000fe20000000000 */
[----:B------:R-:W5:Y:S01]  /*00a0*/  LDCU.64 UR8, c[0x4][0x8] ;  /* 0x01000100ff0877ac */ /* 0x000f620008000a00 */
[----:B--2---:R-:W-:Y:S01]  /*00b0*/  ULEA UR4, UR5, UR4, 0x18 ;  /* 0x0000000405047291 */ /* 0x004fe2000f8ec0ff */
[----:B------:R-:W2:Y:S01]  /*00c0*/  LDCU UR5, c[0x0][0x2f8] ;  /* 0x00005f00ff0577ac */ /* 0x000ea20008000800 */
[----:B-----5:R-:W-:-:S02]  /*00d0*/  IMAD.U32 R4, RZ, RZ, UR8 ;  /* 0x00000008ff047e24 */ /* 0x020fc4000f8e00ff */
[----:B------:R-:W-:Y:S02]  /*00e0*/  IMAD.U32 R5, RZ, RZ, UR9 ;  /* 0x00000009ff057e24 */ /* 0x000fe4000f8e00ff */
[----:B-1----:R-:W-:-:S04]  /*00f0*/  IMAD R2, R2, UR7, R3 ;  /* 0x0000000702027c24 */ /* 0x002fc8000f8e0203 */
[----:B------:R-:W-:Y:S01]  /*0100*/  IMAD.MOV.U32 R3, RZ, RZ, R2 ;  /* 0x000000ffff037224 */ /* 0x000fe200078e0002 */
[----:B------:R-:W-:-:S04]  /*0110*/  LEA R18, R2, UR4, 0x2 ;  /* 0x0000000402127c11 */ /* 0x000fc8000f8e10ff */
[----:B------:R0:W-:Y:S01]  /*0120*/  STL.64 [R1], R2 ;  /* 0x0000000201007387 */ /* 0x0001e20000100a00 */
[----:B--2---:R-:W-:-:S03]  /*0130*/  IADD3 R17, P0, PT, R1, UR5, RZ ;  /* 0x0000000501117c10 */ /* 0x004fc6000ff1e0ff */
[----:B------:R0:W-:Y:S01]  /*0140*/  STS [R18], R2 ;  /* 0x0000000212007388 */ /* 0x0001e20000000800 */
[----:B---3--:R-:W-:Y:S02]  /*0150*/  IADD3.X R16, PT, PT, RZ, UR6, RZ, P0, !PT ;  /* 0x00000006ff107c10 */ /* 0x008fe400087fe4ff */
[----:B------:R-:W-:-:S03]  /*0160*/  MOV R6, R17 ;  /* 0x0000001100067202 */ /* 0x000fc60000000f00 */
[----:B------:R-:W-:-:S07]  /*0170*/  IMAD.MOV.U32 R7, RZ, RZ, R16 ;  /* 0x000000ffff077224 */ /* 0x000fce00078e0010 */
[----:B------:R-:W-:-:S07]  /*0180*/  LEPC R20, `(.L_x_0) ;  /* 0x000000001014794e */ /* 0x000fce0000000000 */
[----:B0---4-:R-:W-:Y:S05]  /*0190*/  CALL.ABS.NOINC R8 ;  /* 0x0000000008007343 */ /* 0x011fea0003c00000 */
.L_x_0:
[----:B------:R-:W-:Y:S01]  /*01a0*/  ISETP.GE.AND P0, PT, R2, 0x1ff, PT ;  /* 0x000001ff0200780c */ /* 0x000fe20003f06270 */
[----:B------:R-:W-:Y:S01]  /*01b0*/  IMAD.MOV.U32 R8, RZ, RZ, R2 ;  /* 0x000000ffff087224 */ /* 0x000fe200078e0002 */
[----:B------:R-:W0:Y:S01]  /*01c0*/  LDCU.64 UR4, c[0x4][0x10] ;  /* 0x01000200ff0477ac */ /* 0x000e220008000a00 */
[----:B------:R-:W-:Y:S01]  /*01d0*/  IMAD.MOV.U32 R6, RZ, RZ, R17 ;  /* 0x000000ffff067224 */ /* 0x000fe200078e0011 */
[----:B------:R-:W-:-:S09]  /*01e0*/  MOV R7, R16 ;  /* 0x0000001000077202 */ /* 0x000fd20000000f00 */
[----:B------:R-:W-:Y:S04]  /*01f0*/  @P0 LDS R9, [R18] ;  /* 0x0000000012090984 */ /* 0x000fe80000000800 */
[----:B------:R-:W1:Y:S01]  /*0200*/  @!P0 LDS R9, [R18+0x4] ;  /* 0x0000040012098984 */ /* 0x000e620000000800 */
[----:B0-----:R-:W-:Y:S01]  /*0210*/  IMAD.U32 R4, RZ, RZ, UR4 ;  /* 0x00000004ff047e24 */ /* 0x001fe2000f8e00ff */
[----:B------:R-:W-:Y:S02]  /*0220*/  MOV R5, UR5 ;  /* 0x0000000500057c02 */ /* 0x000fe40008000f00 */
[----:B-1----:R-:W-:Y:S01]  /*0230*/  IADD3 R0, PT, PT, -R2, R9, RZ ;  /* 0x0000000902007210 */ /* 0x002fe20007ffe1ff */
[----:B------:R0:W-:Y:S01]  /*0240*/  @!P0 STS [R18], R9 ;  /* 0x0000000912008388 */ /* 0x0001e20000000800 */
[----:B------:R-:W-:-:S03]  /*0250*/  MOV R2, 0x0 ;  /* 0x0000000000027802 */ /* 0x000fc60000000f00 */
[----:B------:R0:W-:Y:S03]  /*0260*/  STL.64 [R1], R8 ;  /* 0x0000000801007387 */ /* 0x0001e60000100a00 */
[----:B------:R-:W1:Y:S01]  /*0270*/  LDC.64 R2, c[0x4][R2] ;  /* 0x0100000002027b82 */ /* 0x000e620000000a00 */
[----:B------:R0:W-:Y:S02]  /*0280*/  STL [R1+0x8], R0 ;  /* 0x0000080001007387 */ /* 0x0001e40000100800 */
[----:B------:R-:W-:-:S07]  /*0290*/  LEPC R20, `(.L_x_1) ;  /* 0x000000001014794e */ /* 0x000fce0000000000 */
[----:B01----:R-:W-:Y:S05]  /*02a0*/  CALL.ABS.NOINC R2 ;  /* 0x0000000002007343 */ /* 0x003fea0003c00000 */
.L_x_1:
[----:B------:R-:W-:Y:S05]  /*02b0*/  EXIT ;  /* 0x000000000000794d */ /* 0x000fea0003800000 */
.L_x_2:
[----:B------:R-:W-:-:S00]  /*02c0*/  BRA `(.L_x_2) ;  /* 0xfffffffc00fc7947 */ /* 0x000fc0000383ffff */
[----:B------:R-:W-:-:S00]  /*02d0*/  NOP ;  /* 0x0000000000007918 */ /* 0x000fc00000000000 */
        /* <DEDUP_REMOVED lines=10> */
.L_x_3:


//--------------------- .nv.global.init           --------------------------
	.section	.nv.global.init,"aw",@progbits
.nv.global.init:
	.type		$str,@object
	.size		$str,($str$1 - $str)
$str:
        /*0000*/ 	.byte	0x41, 0x3a, 0x20, 0x54, 0x68, 0x72, 0x65, 0x61, 0x64, 0x20, 0x25, 0x35, 0x64, 0x2c, 0x20, 0x76
        /*0010*/ 	.byte	0x61, 0x6c, 0x75, 0x65, 0x20, 0x25, 0x35, 0x64, 0x0a, 0x00
	.type		$str$1,@object
	.size		$str$1,(.L_1 - $str$1)
$str$1:
        /*001a*/ 	.byte	0x42, 0x3a, 0x20, 0x54, 0x68, 0x72, 0x65, 0x61, 0x64, 0x20, 0x25, 0x35, 0x64, 0x2c, 0x20, 0x76
        /*002a*/ 	.byte	0x61, 0x6c, 0x75, 0x65, 0x20, 0x25, 0x35, 0x64, 0x2c, 0x20, 0x64, 0x3d, 0x25, 0x35, 0x64, 0x0a
        /*003a*/ 	.byte	0x00
.L_1:


//--------------------- .nv.shared._Z7aKernelv    --------------------------
	.section	.nv.shared._Z7aKernelv,"aw",@nobits
	.sectionflags	@""
	.align	4
.nv.shared._Z7aKernelv:
	.zero		3072


//--------------------- .nv.shared.reserved.0     --------------------------
	.section	.nv.shared.reserved.0,"aw",@nobits
	.weak		__nv_reservedSMEM_offset_0_alias
	.size		__nv_reservedSMEM_offset_0_alias, 0, 64
	.other		__nv_reservedSMEM_offset_0_alias,@"STO_CUDA_RESERVED_SHARED STV_DEFAULT"
__nv_reservedSMEM_offset_0_alias:
	.zero		0
	.zero		64


//--------------------- .nv.constant0._Z7aKernelv --------------------------
	.section	.nv.constant0._Z7aKernelv,"a",@progbits
	.sectionflags	@""
	.align	4
.nv.constant0._Z7aKernelv:
	.zero		896


//--------------------- SYMBOLS --------------------------

	.type		.nv.reservedSmem.offset0,@object
	.size		.nv.reservedSmem.offset0,0x4
	.type		.nv.reservedSmem.cap,@object
	.size		.nv.reservedSmem.cap,0x4
	.type		vprintf,@function
